	.headerflags	@"EF_CUDA_TEXMODE_UNIFIED EF_CUDA_64BIT_ADDRESS EF_CUDA_ACCELERATORS EF_CUDA_SM90 EF_CUDA_VIRTUAL_SM(EF_CUDA_SM90)"
	.elftype	@"ET_EXEC"


//--------------------- .nv.info                  --------------------------
	.section	.nv.info,"",@"SHT_CUDA_INFO"
	.align	4


	//----- nvinfo : EIATTR_REGCOUNT
	.align		4
        /*0000*/ 	.byte	0x04, 0x2f
        /*0002*/ 	.short	(.L_3 - .L_2)
	.align		4
.L_2:
        /*0004*/ 	.word	index@(triton_poi_fused__native_batch_norm_legit_no_training_relu_11)
        /*0008*/ 	.word	0x00000012


	//----- nvinfo : EIATTR_MIN_STACK_SIZE
	.align		4
.L_3:
        /*000c*/ 	.byte	0x04, 0x12
        /*000e*/ 	.short	(.L_5 - .L_4)
	.align		4
.L_4:
        /*0010*/ 	.word	index@(triton_poi_fused__native_batch_norm_legit_no_training_relu_11)
        /*0014*/ 	.word	0x00000000


	//----- nvinfo : EIATTR_FRAME_SIZE
	.align		4
.L_5:
        /*0018*/ 	.byte	0x04, 0x11
        /*001a*/ 	.short	(.L_7 - .L_6)
	.align		4
.L_6:
        /*001c*/ 	.word	index@(triton_poi_fused__native_batch_norm_legit_no_training_relu_11)
        /*0020*/ 	.word	0x00000000


	//----- nvinfo : EIATTR_MIN_STACK_SIZE
	.align		4
.L_7:
        /*0024*/ 	.byte	0x04, 0x12
        /*0026*/ 	.short	(.L_9 - .L_8)
	.align		4
.L_8:
        /*0028*/ 	.word	index@(triton_poi_fused__native_batch_norm_legit_no_training_relu_11)
        /*002c*/ 	.word	0x00000000
.L_9:


//--------------------- .nv.info.triton_poi_fused__native_batch_norm_legit_no_training_relu_11 --------------------------
	.section	.nv.info.triton_poi_fused__native_batch_norm_legit_no_training_relu_11,"",@"SHT_CUDA_INFO"
	.sectionflags	@""
	.align	4


	//----- nvinfo : EIATTR_CUDA_API_VERSION
	.align		4
        /*0000*/ 	.byte	0x04, 0x37
        /*0002*/ 	.short	(.L_11 - .L_10)
.L_10:
        /*0004*/ 	.word	0x0000007c


	//----- nvinfo : EIATTR_KPARAM_INFO
	.align		4
.L_11:
        /*0008*/ 	.byte	0x04, 0x17
        /*000a*/ 	.short	(.L_13 - .L_12)
.L_12:
        /*000c*/ 	.word	0x00000000
        /*0010*/ 	.short	0x0006
        /*0012*/ 	.short	0x0030
        /*0014*/ 	.byte	0x00, 0xf0, 0x11, 0x00


	//----- nvinfo : EIATTR_KPARAM_INFO
	.align		4
.L_13:
        /*0018*/ 	.byte	0x04, 0x17
        /*001a*/ 	.short	(.L_15 - .L_14)
.L_14:
        /*001c*/ 	.word	0x00000000
        /*0020*/ 	.short	0x0005
        /*0022*/ 	.short	0x0028
        /*0024*/ 	.byte	0x00, 0xf4, 0x21, 0x00


	//----- nvinfo : EIATTR_KPARAM_INFO
	.align		4
.L_15:
        /*0028*/ 	.byte	0x04, 0x17
        /*002a*/ 	.short	(.L_17 - .L_16)
.L_16:
        /*002c*/ 	.word	0x00000000
        /*0030*/ 	.short	0x0004
        /*0032*/ 	.short	0x0020
        /*0034*/ 	.byte	0x00, 0xf4, 0x21, 0x00


	//----- nvinfo : EIATTR_KPARAM_INFO
	.align		4
.L_17:
        /*0038*/ 	.byte	0x04, 0x17
        /*003a*/ 	.short	(.L_19 - .L_18)
.L_18:
        /*003c*/ 	.word	0x00000000
        /*0040*/ 	.short	0x0003
        /*0042*/ 	.short	0x0018
        /*0044*/ 	.byte	0x00, 0xf4, 0x21, 0x00


	//----- nvinfo : EIATTR_KPARAM_INFO
	.align		4
.L_19:
        /*0048*/ 	.byte	0x04, 0x17
        /*004a*/ 	.short	(.L_21 - .L_20)
.L_20:
        /*004c*/ 	.word	0x00000000
        /*0050*/ 	.short	0x0002
        /*0052*/ 	.short	0x0010
        /*0054*/ 	.byte	0x00, 0xf4, 0x21, 0x00


	//----- nvinfo : EIATTR_KPARAM_INFO
	.align		4
.L_21:
        /*0058*/ 	.byte	0x04, 0x17
        /*005a*/ 	.short	(.L_23 - .L_22)
.L_22:
        /*005c*/ 	.word	0x00000000
        /*0060*/ 	.short	0x0001
        /*0062*/ 	.short	0x0008
        /*0064*/ 	.byte	0x00, 0xf4, 0x21, 0x00


	//----- nvinfo : EIATTR_KPARAM_INFO
	.align		4
.L_23:
        /*0068*/ 	.byte	0x04, 0x17
        /*006a*/ 	.short	(.L_25 - .L_24)
.L_24:
        /*006c*/ 	.word	0x00000000
        /*0070*/ 	.short	0x0000
        /*0072*/ 	.short	0x0000
        /*0074*/ 	.byte	0x00, 0xf4, 0x21, 0x00


	//----- nvinfo : EIATTR_SPARSE_MMA_MASK
	.align		4
.L_25:
        /*0078*/ 	.byte	0x03, 0x50
        /*007a*/ 	.short	0x0000


	//----- nvinfo : EIATTR_MAXREG_COUNT
	.align		4
        /*007c*/ 	.byte	0x03, 0x1b
        /*007e*/ 	.short	0x00ff


	//----- nvinfo : EIATTR_EXIT_INSTR_OFFSETS
	.align		4
        /*0080*/ 	.byte	0x04, 0x1c
        /*0082*/ 	.short	(.L_27 - .L_26)


	//   ....[0]....
.L_26:
        /*0084*/ 	.word	0x00000300


	//   ....[1]....
        /*0088*/ 	.word	0x00000320


	//----- nvinfo : EIATTR_REQNTID
	.align		4
.L_27:
        /*008c*/ 	.byte	0x04, 0x10
        /*008e*/ 	.short	(.L_29 - .L_28)
.L_28:
        /*0090*/ 	.word	0x00000080
        /*0094*/ 	.word	0x00000001
        /*0098*/ 	.word	0x00000001


	//----- nvinfo : EIATTR_CBANK_PARAM_SIZE
	.align		4
.L_29:
        /*009c*/ 	.byte	0x03, 0x19
        /*009e*/ 	.short	0x0034


	//----- nvinfo : EIATTR_PARAM_CBANK
	.align		4
        /*00a0*/ 	.byte	0x04, 0x0a
        /*00a2*/ 	.short	(.L_31 - .L_30)
	.align		4
.L_30:
        /*00a4*/ 	.word	index@(.nv.constant0.triton_poi_fused__native_batch_norm_legit_no_training_relu_11)
        /*00a8*/ 	.short	0x0210
        /*00aa*/ 	.short	0x0034


	//----- nvinfo : EIATTR_SW_WAR
	.align		4
.L_31:
        /*00ac*/ 	.byte	0x04, 0x36
        /*00ae*/ 	.short	(.L_33 - .L_32)
.L_32:
        /*00b0*/ 	.word	0x00000008
.L_33:


//--------------------- .nv.callgraph             --------------------------
	.section	.nv.callgraph,"",@"SHT_CUDA_CALLGRAPH"
	.align	4
	.sectionentsize	8
	.align		4
        /*0000*/ 	.word	0x00000000
	.align		4
        /*0004*/ 	.word	0xffffffff
	.align		4
        /*0008*/ 	.word	0x00000000
	.align		4
        /*000c*/ 	.word	0xfffffffe
	.align		4
        /*0010*/ 	.word	0x00000000
	.align		4
        /*0014*/ 	.word	0xfffffffd
	.align		4
        /*0018*/ 	.word	0x00000000
	.align		4
        /*001c*/ 	.word	0xfffffffc


//--------------------- .nv.constant4             --------------------------
	.section	.nv.constant4,"a",@progbits
	.align	8
	.align		8
.nv.constant4:
        /*0000*/ 	.dword	_$_str
	.align		8
        /*0008*/ 	.dword	_$_str_$_2


//--------------------- .text.triton_poi_fused__native_batch_norm_legit_no_training_relu_11 --------------------------
	.section	.text.triton_poi_fused__native_batch_norm_legit_no_training_relu_11,"ax",@progbits
	.align	128
        .global         triton_poi_fused__native_batch_norm_legit_no_training_relu_11
        .type           triton_poi_fused__native_batch_norm_legit_no_training_relu_11,@function
        .size           triton_poi_fused__native_batch_norm_legit_no_training_relu_11,(.L_x_1 - triton_poi_fused__native_batch_norm_legit_no_training_relu_11)
        .other          triton_poi_fused__native_batch_norm_legit_no_training_relu_11,@"STO_CUDA_ENTRY STV_DEFAULT"
triton_poi_fused__native_batch_norm_legit_no_training_relu_11:
.text.triton_poi_fused__native_batch_norm_legit_no_training_relu_11:
[----:B------:R-:W0:Y:S01]  /*0000*/  LDC R1, c[0x0][0x28] ;  /* 0x00000a00ff017b82 */ /* 0x000e220000000800 */
[----:B------:R-:W1:Y:S07]  /*0010*/  S2R R0, SR_TID.X ;  /* 0x0000000000007919 */ /* 0x000e6e0000002100 */
[----:B------:R-:W2:Y:S01]  /*0020*/  LDC.64 R8, c[0x0][0x220] ;  /* 0x00008800ff087b82 */ /* 0x000ea20000000a00 */
[----:B------:R-:W-:Y:S01]  /*0030*/  HFMA2.MMA R14, -RZ, RZ, 0, 0 ;  /* 0x00000000ff0e7435 */ /* 0x000fe200000001ff */
[----:B------:R-:W-:Y:S01]  /*0040*/  ULDC.64 UR4, c[0x0][0x208] ;  /* 0x0000820000047ab9 */ /* 0x000fe20000000a00 */
[----:B------:R-:W3:Y:S05]  /*0050*/  S2R R3, SR_CTAID.X ;  /* 0x0000000000037919 */ /* 0x000eea0000002500 */
[----:B------:R-:W4:Y:S08]  /*0060*/  LDC.64 R4, c[0x0][0x210] ;  /* 0x00008400ff047b82 */ /* 0x000f300000000a00 */
[----:B------:R-:W5:Y:S08]  /*0070*/  LDC.64 R6, c[0x0][0x218] ;  /* 0x00008600ff067b82 */ /* 0x000f700000000a00 */
[----:B------:R-:W5:Y:S01]  /*0080*/  LDC.64 R10, c[0x0][0x228] ;  /* 0x00008a00ff0a7b82 */ /* 0x000f620000000a00 */
[----:B-1----:R-:W-:-:S07]  /*0090*/  LOP3.LUT R0, R0, 0x7f, RZ, 0xc0, !PT ;  /* 0x0000007f00007812 */ /* 0x002fce00078ec0ff */
[----:B------:R-:W1:Y:S01]  /*00a0*/  LDC.64 R12, c[0x0][0x230] ;  /* 0x00008c00ff0c7b82 */ /* 0x000e620000000a00 */
[----:B---3--:R-:W-:Y:S02]  /*00b0*/  SHF.R.S32.HI R2, RZ, 0x18, R3 ;  /* 0x00000018ff027819 */ /* 0x008fe40000011403 */
[----:B------:R-:W-:Y:S02]  /*00c0*/  LEA R0, R3, R0, 0x7 ;  /* 0x0000000003007211 */ /* 0x000fe400078e38ff */
[----:B------:R-:W-:Y:S02]  /*00d0*/  SGXT R3, R2, 0x1 ;  /* 0x000000010203781a */ /* 0x000fe40000000200 */
[----:B------:R-:W-:Y:S02]  /*00e0*/  ISETP.GE.AND P0, PT, R0, 0x400, PT ;  /* 0x000004000000780c */ /* 0x000fe40003f06270 */
[----:B------:R-:W-:-:S04]  /*00f0*/  LEA.HI R3, R3, R0, RZ, 0x8 ;  /* 0x0000000003037211 */ /* 0x000fc800078f40ff */
[----:B------:R-:W-:-:S04]  /*0100*/  LOP3.LUT R3, R3, 0xffffff00, RZ, 0xc0, !PT ;  /* 0xffffff0003037812 */ /* 0x000fc800078ec0ff */
[----:B------:R-:W-:-:S05]  /*0110*/  IADD3 R15, R0, -R3, RZ ;  /* 0x80000003000f7210 */ /* 0x000fca0007ffe0ff */
[----:B--2---:R-:W-:-:S05]  /*0120*/  IMAD.WIDE R8, R15, 0x4, R8 ;  /* 0x000000040f087825 */ /* 0x004fca00078e0208 */
[----:B------:R2:W3:Y:S01]  /*0130*/  @!P0 LDG.E.EL R14, desc[UR4][R8.64] ;  /* 0x00000004080e8981 */ /* 0x0004e2000c2e1900 */
[----:B------:R-:W-:Y:S01]  /*0140*/  CS2R R2, SRZ ;  /* 0x0000000000027805 */ /* 0x000fe2000001ff00 */
[----:B----4-:R-:W-:-:S04]  /*0150*/  IMAD.WIDE R4, R0, 0x4, R4 ;  /* 0x0000000400047825 */ /* 0x010fc800078e0204 */
[C---:B-----5:R-:W-:Y:S01]  /*0160*/  IMAD.WIDE R6, R15.reuse, 0x4, R6 ;  /* 0x000000040f067825 */ /* 0x060fe200078e0206 */
[----:B------:R4:W5:Y:S03]  /*0170*/  @!P0 LDG.E R2, desc[UR4][R4.64] ;  /* 0x0000000404028981 */ /* 0x000966000c1e1900 */
[C---:B0-2---:R-:W-:Y:S01]  /*0180*/  IMAD.WIDE R8, R15.reuse, 0x4, R10 ;  /* 0x000000040f087825 */ /* 0x045fe200078e020a */
[----:B------:R0:W5:Y:S03]  /*0190*/  @!P0 LDG.E.EL R3, desc[UR4][R6.64] ;  /* 0x0000000406038981 */ /* 0x000166000c2e1900 */
[----:B-1----:R-:W-:Y:S01]  /*01a0*/  IMAD.WIDE R10, R15, 0x4, R12 ;  /* 0x000000040f0a7825 */ /* 0x002fe200078e020c */
[----:B------:R-:W-:Y:S01]  /*01b0*/  CS2R R12, SRZ ;  /* 0x00000000000c7805 */ /* 0x000fe2000001ff00 */
[----:B----4-:R-:W1:Y:S05]  /*01c0*/  LDC.64 R4, c[0x0][0x238] ;  /* 0x00008e00ff047b82 */ /* 0x010e6a0000000a00 */
[----:B------:R-:W2:Y:S04]  /*01d0*/  @!P0 LDG.E.EL R12, desc[UR4][R8.64] ;  /* 0x00000004080c8981 */ /* 0x000ea8000c2e1900 */
[----:B------:R-:W2:Y:S01]  /*01e0*/  @!P0 LDG.E.EL R13, desc[UR4][R10.64] ;  /* 0x000000040a0d8981 */ /* 0x000ea2000c2e1900 */
[----:B0-----:R-:W-:Y:S01]  /*01f0*/  MOV R6, 0x3e800000 ;  /* 0x3e80000000067802 */ /* 0x001fe20000000f00 */
[----:B---3--:R-:W-:-:S04]  /*0200*/  FADD R14, R14, 9.9999997473787516356e-06 ;  /* 0x3727c5ac0e0e7421 */ /* 0x008fc80000000000 */
[----:B------:R-:W0:Y:S01]  /*0210*/  MUFU.SQRT R15, R14 ;  /* 0x0000000e000f7308 */ /* 0x000e220000002000 */
[----:B-----5:R-:W-:Y:S01]  /*0220*/  FADD R2, -R3, R2 ;  /* 0x0000000203027221 */ /* 0x020fe20000000100 */
[C---:B0-----:R-:W-:Y:S02]  /*0230*/  FSETP.GT.AND P1, PT, R15.reuse, 8.50705917302346158658e+37, PT ;  /* 0x7e8000000f00780b */ /* 0x041fe40003f24000 */
[----:B------:R-:W-:Y:S02]  /*0240*/  FSETP.GEU.AND P2, PT, R15, 1.175494350822287508e-38, PT ;  /* 0x008000000f00780b */ /* 0x000fe40003f4e000 */
[----:B------:R-:W-:-:S09]  /*0250*/  FSEL R6, R6, 1, P1 ;  /* 0x3f80000006067808 */ /* 0x000fd20000800000 */
[----:B------:R-:W-:Y:S02]  /*0260*/  @P1 FMUL R15, R15, 0.25 ;  /* 0x3e8000000f0f1820 */ /* 0x000fe40000400000 */
[----:B------:R-:W-:Y:S02]  /*0270*/  @!P2 FMUL R6, R6, 16777216 ;  /* 0x4b8000000606a820 */ /* 0x000fe40000400000 */
[----:B------:R-:W-:-:S06]  /*0280*/  @!P2 FMUL R15, R15, 16777216 ;  /* 0x4b8000000f0fa820 */ /* 0x000fcc0000400000 */
[----:B------:R-:W0:Y:S02]  /*0290*/  MUFU.RCP R15, R15 ;  /* 0x0000000f000f7308 */ /* 0x000e240000001000 */
[----:B0-----:R-:W-:-:S04]  /*02a0*/  FMUL R3, R15, R6 ;  /* 0x000000060f037220 */ /* 0x001fc80000400000 */
[----:B------:R-:W-:-:S04]  /*02b0*/  FMUL R2, R2, R3 ;  /* 0x0000000302027220 */ /* 0x000fc80000400000 */
[----:B--2---:R-:W-:Y:S01]  /*02c0*/  FFMA R12, R2, R12, R13 ;  /* 0x0000000c020c7223 */ /* 0x004fe2000000000d */
[----:B-1----:R-:W-:-:S04]  /*02d0*/  IMAD.WIDE R2, R0, 0x4, R4 ;  /* 0x0000000400027825 */ /* 0x002fc800078e0204 */
[----:B------:R-:W-:-:S04]  /*02e0*/  FSETP.GEU.AND P1, PT, R12, RZ, PT ;  /* 0x000000ff0c00720b */ /* 0x000fc80003f2e000 */
[----:B------:R-:W-:Y:S01]  /*02f0*/  FSEL R5, R12, RZ, P1 ;  /* 0x000000ff0c057208 */ /* 0x000fe20000800000 */
[----:B------:R-:W-:Y:S08]  /*0300*/  @P0 EXIT ;  /* 0x000000000000094d */ /* 0x000ff00003800000 */
[----:B------:R-:W-:Y:S01]  /*0310*/  STG.E desc[UR4][R2.64], R5 ;  /* 0x0000000502007986 */ /* 0x000fe2000c101904 */
[----:B------:R-:W-:Y:S05]  /*0320*/  EXIT ;  /* 0x000000000000794d */ /* 0x000fea0003800000 */
.L_x_0:
[----:B------:R-:W-:-:S00]  /*0330*/  BRA `(.L_x_0) ;  /* 0xfffffffc00fc7947 */ /* 0x000fc0000383ffff */
[----:B------:R-:W-:-:S00]  /*0340*/  NOP ;  /* 0x0000000000007918 */ /* 0x000fc00000000000 */
        /* <DEDUP_REMOVED lines=11> */
.L_x_1:


//--------------------- .nv.global.init           --------------------------
	.section	.nv.global.init,"aw",@progbits
.nv.global.init:
	.type		_$_str,@object
	.size		_$_str,(_$_str_$_2 - _$_str)
_$_str:
        /*0000*/ 	.byte	0x5f, 0x5f, 0x43, 0x55, 0x44, 0x41, 0x5f, 0x46, 0x54, 0x5a, 0x00
	.type		_$_str_$_2,@object
	.size		_$_str_$_2,(.L_1 - _$_str_$_2)
_$_str_$_2:
        /*000b*/ 	.byte	0x5f, 0x5f, 0x43, 0x55, 0x44, 0x41, 0x5f, 0x50, 0x52, 0x45, 0x43, 0x5f, 0x53, 0x51, 0x52, 0x54
        /*001b*/ 	.byte	0x00
.L_1:


//--------------------- .nv.constant0.triton_poi_fused__native_batch_norm_legit_no_training_relu_11 --------------------------
	.section	.nv.constant0.triton_poi_fused__native_batch_norm_legit_no_training_relu_11,"a",@progbits
	.sectionflags	@""
	.align	4
.nv.constant0.triton_poi_fused__native_batch_norm_legit_no_training_relu_11:
	.zero		580
